	.headerflags	@"EF_CUDA_TEXMODE_UNIFIED EF_CUDA_64BIT_ADDRESS EF_CUDA_ACCELERATORS EF_CUDA_SM90 EF_CUDA_VIRTUAL_SM(EF_CUDA_SM90)"
	.elftype	@"ET_EXEC"


//--------------------- .nv.info                  --------------------------
	.section	.nv.info,"",@"SHT_CUDA_INFO"
	.align	4


	//----- nvinfo : EIATTR_REGCOUNT
	.align		4
        /*0000*/ 	.byte	0x04, 0x2f
        /*0002*/ 	.short	(.L_1 - .L_0)
	.align		4
.L_0:
        /*0004*/ 	.word	index@(triton_poi_fused_convolution_relu_11)
        /*0008*/ 	.word	0x0000000c


	//----- nvinfo : EIATTR_MIN_STACK_SIZE
	.align		4
.L_1:
        /*000c*/ 	.byte	0x04, 0x12
        /*000e*/ 	.short	(.L_3 - .L_2)
	.align		4
.L_2:
        /*0010*/ 	.word	index@(triton_poi_fused_convolution_relu_11)
        /*0014*/ 	.word	0x00000000


	//----- nvinfo : EIATTR_FRAME_SIZE
	.align		4
.L_3:
        /*0018*/ 	.byte	0x04, 0x11
        /*001a*/ 	.short	(.L_5 - .L_4)
	.align		4
.L_4:
        /*001c*/ 	.word	index@(triton_poi_fused_convolution_relu_11)
        /*0020*/ 	.word	0x00000000


	//----- nvinfo : EIATTR_MIN_STACK_SIZE
	.align		4
.L_5:
        /*0024*/ 	.byte	0x04, 0x12
        /*0026*/ 	.short	(.L_7 - .L_6)
	.align		4
.L_6:
        /*0028*/ 	.word	index@(triton_poi_fused_convolution_relu_11)
        /*002c*/ 	.word	0x00000000
.L_7:


//--------------------- .nv.info.triton_poi_fused_convolution_relu_11 --------------------------
	.section	.nv.info.triton_poi_fused_convolution_relu_11,"",@"SHT_CUDA_INFO"
	.sectionflags	@""
	.align	4


	//----- nvinfo : EIATTR_CUDA_API_VERSION
	.align		4
        /*0000*/ 	.byte	0x04, 0x37
        /*0002*/ 	.short	(.L_9 - .L_8)
.L_8:
        /*0004*/ 	.word	0x0000007c


	//----- nvinfo : EIATTR_KPARAM_INFO
	.align		4
.L_9:
        /*0008*/ 	.byte	0x04, 0x17
        /*000a*/ 	.short	(.L_11 - .L_10)
.L_10:
        /*000c*/ 	.word	0x00000000
        /*0010*/ 	.short	0x0002
        /*0012*/ 	.short	0x0010
        /*0014*/ 	.byte	0x00, 0xf0, 0x11, 0x00


	//----- nvinfo : EIATTR_KPARAM_INFO
	.align		4
.L_11:
        /*0018*/ 	.byte	0x04, 0x17
        /*001a*/ 	.short	(.L_13 - .L_12)
.L_12:
        /*001c*/ 	.word	0x00000000
        /*0020*/ 	.short	0x0001
        /*0022*/ 	.short	0x0008
        /*0024*/ 	.byte	0x00, 0xf4, 0x21, 0x00


	//----- nvinfo : EIATTR_KPARAM_INFO
	.align		4
.L_13:
        /*0028*/ 	.byte	0x04, 0x17
        /*002a*/ 	.short	(.L_15 - .L_14)
.L_14:
        /*002c*/ 	.word	0x00000000
        /*0030*/ 	.short	0x0000
        /*0032*/ 	.short	0x0000
        /*0034*/ 	.byte	0x00, 0xf4, 0x21, 0x00


	//----- nvinfo : EIATTR_SPARSE_MMA_MASK
	.align		4
.L_15:
        /*0038*/ 	.byte	0x03, 0x50
        /*003a*/ 	.short	0x0000


	//----- nvinfo : EIATTR_MAXREG_COUNT
	.align		4
        /*003c*/ 	.byte	0x03, 0x1b
        /*003e*/ 	.short	0x00ff


	//----- nvinfo : EIATTR_EXIT_INSTR_OFFSETS
	.align		4
        /*0040*/ 	.byte	0x04, 0x1c
        /*0042*/ 	.short	(.L_17 - .L_16)


	//   ....[0]....
.L_16:
        /*0044*/ 	.word	0x000001b0


	//   ....[1]....
        /*0048*/ 	.word	0x000001d0


	//----- nvinfo : EIATTR_REQNTID
	.align		4
.L_17:
        /*004c*/ 	.byte	0x04, 0x10
        /*004e*/ 	.short	(.L_19 - .L_18)
.L_18:
        /*0050*/ 	.word	0x00000080
        /*0054*/ 	.word	0x00000001
        /*0058*/ 	.word	0x00000001


	//----- nvinfo : EIATTR_CBANK_PARAM_SIZE
	.align		4
.L_19:
        /*005c*/ 	.byte	0x03, 0x19
        /*005e*/ 	.short	0x0014


	//----- nvinfo : EIATTR_PARAM_CBANK
	.align		4
        /*0060*/ 	.byte	0x04, 0x0a
        /*0062*/ 	.short	(.L_21 - .L_20)
	.align		4
.L_20:
        /*0064*/ 	.word	index@(.nv.constant0.triton_poi_fused_convolution_relu_11)
        /*0068*/ 	.short	0x0210
        /*006a*/ 	.short	0x0014


	//----- nvinfo : EIATTR_SW_WAR
	.align		4
.L_21:
        /*006c*/ 	.byte	0x04, 0x36
        /*006e*/ 	.short	(.L_23 - .L_22)
.L_22:
        /*0070*/ 	.word	0x00000008
.L_23:


//--------------------- .nv.callgraph             --------------------------
	.section	.nv.callgraph,"",@"SHT_CUDA_CALLGRAPH"
	.align	4
	.sectionentsize	8
	.align		4
        /*0000*/ 	.word	0x00000000
	.align		4
        /*0004*/ 	.word	0xffffffff
	.align		4
        /*0008*/ 	.word	0x00000000
	.align		4
        /*000c*/ 	.word	0xfffffffe
	.align		4
        /*0010*/ 	.word	0x00000000
	.align		4
        /*0014*/ 	.word	0xfffffffd
	.align		4
        /*0018*/ 	.word	0x00000000
	.align		4
        /*001c*/ 	.word	0xfffffffc


//--------------------- .text.triton_poi_fused_convolution_relu_11 --------------------------
	.section	.text.triton_poi_fused_convolution_relu_11,"ax",@progbits
	.align	128
        .global         triton_poi_fused_convolution_relu_11
        .type           triton_poi_fused_convolution_relu_11,@function
        .size           triton_poi_fused_convolution_relu_11,(.L_x_1 - triton_poi_fused_convolution_relu_11)
        .other          triton_poi_fused_convolution_relu_11,@"STO_CUDA_ENTRY STV_DEFAULT"
triton_poi_fused_convolution_relu_11:
.text.triton_poi_fused_convolution_relu_11:
[----:B------:R-:W0:Y:S02]  /*0000*/  LDC R1, c[0x0][0x28] ;  /* 0x00000a00ff017b82 */ /* 0x000e240000000800 */
[----:B------:R-:W1:Y:S01]  /*0010*/  S2R R0, SR_TID.X ;  /* 0x0000000000007919 */ /* 0x000e620000002100 */
[----:B------:R-:W2:Y:S01]  /*0020*/  LDC.64 R2, c[0x0][0x210] ;  /* 0x00008400ff027b82 */ /* 0x000ea20000000a00 */
[----:B------:R-:W-:Y:S01]  /*0030*/  ULDC.64 UR4, c[0x0][0x208] ;  /* 0x0000820000047ab9 */ /* 0x000fe20000000a00 */
[----:B------:R-:W3:Y:S06]  /*0040*/  S2R R7, SR_CTAID.X ;  /* 0x0000000000077919 */ /* 0x000eec0000002500 */
[----:B------:R-:W4:Y:S01]  /*0050*/  LDC.64 R4, c[0x0][0x218] ;  /* 0x00008600ff047b82 */ /* 0x000f220000000a00 */
[----:B-1----:R-:W-:Y:S01]  /*0060*/  IMAD.SHL.U32 R0, R0, 0x2, RZ ;  /* 0x0000000200007824 */ /* 0x002fe200078e00ff */
[----:B---3--:R-:W-:-:S04]  /*0070*/  SHF.R.S32.HI R6, RZ, 0x17, R7 ;  /* 0x00000017ff067819 */ /* 0x008fc80000011407 */
[----:B------:R-:W-:-:S05]  /*0080*/  LOP3.LUT R0, R0, 0xfe, RZ, 0xc0, !PT ;  /* 0x000000fe00007812 */ /* 0x000fca00078ec0ff */
[----:B------:R-:W-:Y:S01]  /*0090*/  IMAD R7, R7, 0x100, R0 ;  /* 0x0000010007077824 */ /* 0x000fe200078e0200 */
[----:B------:R-:W-:-:S03]  /*00a0*/  SGXT R0, R6, 0x1 ;  /* 0x000000010600781a */ /* 0x000fc60000000200 */
[C---:B--2---:R-:W-:Y:S01]  /*00b0*/  IMAD.WIDE R2, R7.reuse, 0x4, R2 ;  /* 0x0000000407027825 */ /* 0x044fe200078e0202 */
[----:B------:R-:W-:Y:S02]  /*00c0*/  LEA.HI R0, R0, R7, RZ, 0x5 ;  /* 0x0000000700007211 */ /* 0x000fe400078f28ff */
[----:B------:R-:W-:Y:S02]  /*00d0*/  ISETP.GE.AND P2, PT, R7, 0x6200, PT ;  /* 0x000062000700780c */ /* 0x000fe40003f46270 */
[----:B------:R-:W-:-:S05]  /*00e0*/  LOP3.LUT R0, R0, 0xffffffe0, RZ, 0xc0, !PT ;  /* 0xffffffe000007812 */ /* 0x000fca00078ec0ff */
[----:B------:R-:W-:Y:S01]  /*00f0*/  IMAD.IADD R9, R7, 0x1, -R0 ;  /* 0x0000000107097824 */ /* 0x000fe200078e0a00 */
[----:B------:R-:W-:-:S03]  /*0100*/  CS2R R6, SRZ ;  /* 0x0000000000067805 */ /* 0x000fc6000001ff00 */
[----:B----4-:R-:W-:Y:S01]  /*0110*/  IMAD.WIDE R4, R9, 0x4, R4 ;  /* 0x0000000409047825 */ /* 0x010fe200078e0204 */
[----:B------:R-:W-:Y:S02]  /*0120*/  CS2R R8, SRZ ;  /* 0x0000000000087805 */ /* 0x000fe4000001ff00 */
[----:B------:R-:W2:Y:S04]  /*0130*/  @!P2 LDG.E.64 R6, desc[UR4][R2.64] ;  /* 0x000000040206a981 */ /* 0x000ea8000c1e1b00 */
[----:B------:R-:W2:Y:S02]  /*0140*/  @!P2 LDG.E.EL.64 R8, desc[UR4][R4.64] ;  /* 0x000000040408a981 */ /* 0x000ea4000c2e1b00 */
[----:B--2---:R-:W-:Y:S01]  /*0150*/  FSETP.GEU.AND P0, PT, R6, -R8, PT ;  /* 0x800000080600720b */ /* 0x004fe20003f0e000 */
[----:B------:R-:W-:Y:S01]  /*0160*/  FADD R6, R8, R6 ;  /* 0x0000000608067221 */ /* 0x000fe20000000000 */
[----:B------:R-:W-:Y:S01]  /*0170*/  FADD R0, R9, R7 ;  /* 0x0000000709007221 */ /* 0x000fe20000000000 */
[----:B------:R-:W-:-:S03]  /*0180*/  FSETP.GEU.AND P1, PT, R7, -R9, PT ;  /* 0x800000090700720b */ /* 0x000fc60003f2e000 */
[----:B------:R-:W-:Y:S02]  /*0190*/  FSEL R6, R6, RZ, P0 ;  /* 0x000000ff06067208 */ /* 0x000fe40000000000 */
[----:B------:R-:W-:Y:S01]  /*01a0*/  FSEL R7, R0, RZ, P1 ;  /* 0x000000ff00077208 */ /* 0x000fe20000800000 */
[----:B------:R-:W-:Y:S07]  /*01b0*/  @P2 EXIT ;  /* 0x000000000000294d */ /* 0x000fee0003800000 */
[----:B------:R-:W-:Y:S01]  /*01c0*/  STG.E.64 desc[UR4][R2.64], R6 ;  /* 0x0000000602007986 */ /* 0x000fe2000c101b04 */
[----:B------:R-:W-:Y:S05]  /*01d0*/  EXIT ;  /* 0x000000000000794d */ /* 0x000fea0003800000 */
.L_x_0:
[----:B------:R-:W-:-:S00]  /*01e0*/  BRA `(.L_x_0) ;  /* 0xfffffffc00fc7947 */ /* 0x000fc0000383ffff */
[----:B------:R-:W-:-:S00]  /*01f0*/  NOP ;  /* 0x0000000000007918 */ /* 0x000fc00000000000 */
        /* <DEDUP_REMOVED lines=8> */
.L_x_1:


//--------------------- .nv.constant0.triton_poi_fused_convolution_relu_11 --------------------------
	.section	.nv.constant0.triton_poi_fused_convolution_relu_11,"a",@progbits
	.sectionflags	@""
	.align	4
.nv.constant0.triton_poi_fused_convolution_relu_11:
	.zero		548
